//
// Generated by NVIDIA NVVM Compiler
//
// Compiler Build ID: CL-36424714
// Cuda compilation tools, release 13.0, V13.0.88
// Based on NVVM 20.0.0
//

.version 9.0
.target sm_100
.address_size 64

	// .globl	_Z4spinPii

.visible .entry _Z4spinPii(
	.param .u64 .ptr .align 1 _Z4spinPii_param_0,
	.param .u32 _Z4spinPii_param_1
)
{
	.reg .pred 	%p<3>;
	.reg .b32 	%r<6>;
	.reg .b64 	%rd<8>;

	ld.param.u64 	%rd4, [_Z4spinPii_param_0];
	ld.param.u32 	%r3, [_Z4spinPii_param_1];
	// begin inline asm
	mov.u64 %rd5, %globaltimer;
	// end inline asm
	setp.eq.s32 	%p1, %r3, 0;
	mov.b32 	%r5, 0;
	@%p1 bra 	$L__BB0_4;
	cvt.s64.s32 	%rd2, %r3;
$L__BB0_2:
	// begin inline asm
	mov.u64 %rd6, %globaltimer;
	// end inline asm
	sub.s64 	%rd3, %rd6, %rd5;
	setp.lt.u64 	%p2, %rd3, %rd2;
	@%p2 bra 	$L__BB0_2;
	cvt.u32.u64 	%r5, %rd3;
$L__BB0_4:
	cvta.to.global.u64 	%rd7, %rd4;
	st.global.u32 	[%rd7], %r5;
	ret;

}


// ===== COMPILED SASS (sm_100) =====

	.target	sm_100

	.elftype	@"ET_EXEC"


//--------------------- .note.nv.tkinfo           --------------------------
	.section	.note.nv.tkinfo,"",@"SHT_NOTE"
	.sectionflags	@"SHF_NOTE_NV_TKINFO"
	.tkinfo
        /*0018*/ 	.word	0x00000002
        /*0030*/ 	.string	""
        /*0030*/ 	.string	"ptxas"
        /*0030*/ 	.string	"Cuda compilation tools, release 13.0, V13.0.88"
        /*0030*/ 	.string	"Build cuda_13.0.r13.0/compiler.36424714_0"
        /*0030*/ 	.string	"-arch sm_100 -m 64 "



//--------------------- .note.nv.cuinfo           --------------------------
	.section	.note.nv.cuinfo,"",@"SHT_NOTE"
	.sectionflags	@"SHF_NOTE_NV_CUINFO"
        /*0018*/ 	.short	0x0002
        /*001a*/ 	.short	0x0064
        /*001c*/ 	.short	0x0082
	.zero		2


//--------------------- .nv.info                  --------------------------
	.section	.nv.info,"",@"SHT_CUDA_INFO"
	.align	4


	//----- nvinfo : EIATTR_REGCOUNT
	.align		4
        /*0000*/ 	.byte	0x04, 0x2f
        /*0002*/ 	.short	(.L_1 - .L_0)
	.align		4
.L_0:
        /*0004*/ 	.word	index@(_Z4spinPii)
        /*0008*/ 	.word	0x00000008


	//----- nvinfo : EIATTR_FRAME_SIZE
	.align		4
.L_1:
        /*000c*/ 	.byte	0x04, 0x11
        /*000e*/ 	.short	(.L_3 - .L_2)
	.align		4
.L_2:
        /*0010*/ 	.word	index@(_Z4spinPii)
        /*0014*/ 	.word	0x00000000


	//----- nvinfo : EIATTR_MIN_STACK_SIZE
	.align		4
.L_3:
        /*0018*/ 	.byte	0x04, 0x12
        /*001a*/ 	.short	(.L_5 - .L_4)
	.align		4
.L_4:
        /*001c*/ 	.word	index@(_Z4spinPii)
        /*0020*/ 	.word	0x00000000
.L_5:


//--------------------- .nv.compat                --------------------------
	.section	.nv.compat,"",@"SHT_CUDA_COMPAT_INFO"
	.align	4
        /*0000*/ 	.byte	0x02, 0x09, 0x00, 0x00, 0x02, 0x02, 0x01, 0x00, 0x02, 0x05, 0x05, 0x00, 0x03, 0x07, 0x01, 0x01
        /*0010*/ 	.byte	0x02, 0x03, 0x00, 0x00, 0x02, 0x06, 0x01, 0x00, 0x04, 0x0b, 0x08, 0x00, 0x09, 0x00, 0x00, 0x00
        /*0020*/ 	.byte	0x00, 0x00, 0x00, 0x00


//--------------------- .nv.info._Z4spinPii       --------------------------
	.section	.nv.info._Z4spinPii,"",@"SHT_CUDA_INFO"
	.sectionflags	@""
	.align	4


	//----- nvinfo : EIATTR_CUDA_API_VERSION
	.align		4
        /*0000*/ 	.byte	0x04, 0x37
        /*0002*/ 	.short	(.L_7 - .L_6)
.L_6:
        /*0004*/ 	.word	0x00000082


	//----- nvinfo : EIATTR_KPARAM_INFO
	.align		4
.L_7:
        /*0008*/ 	.byte	0x04, 0x17
        /*000a*/ 	.short	(.L_9 - .L_8)
.L_8:
        /*000c*/ 	.word	0x00000000
        /*0010*/ 	.short	0x0001
        /*0012*/ 	.short	0x0008
        /*0014*/ 	.byte	0x00, 0xf0, 0x11, 0x00


	//----- nvinfo : EIATTR_KPARAM_INFO
	.align		4
.L_9:
        /*0018*/ 	.byte	0x04, 0x17
        /*001a*/ 	.short	(.L_11 - .L_10)
.L_10:
        /*001c*/ 	.word	0x00000000
        /*0020*/ 	.short	0x0000
        /*0022*/ 	.short	0x0000
        /*0024*/ 	.byte	0x00, 0xf5, 0x21, 0x00


	//----- nvinfo : EIATTR_SPARSE_MMA_MASK
	.align		4
.L_11:
        /*0028*/ 	.byte	0x03, 0x50
        /*002a*/ 	.short	0x0000


	//----- nvinfo : EIATTR_MAXREG_COUNT
	.align		4
        /*002c*/ 	.byte	0x03, 0x1b
        /*002e*/ 	.short	0x00ff


	//----- nvinfo : EIATTR_MERCURY_ISA_VERSION
	.align		4
        /*0030*/ 	.byte	0x03, 0x5f
        /*0032*/ 	.short	0x0101


	//----- nvinfo : EIATTR_VRC_CTA_INIT_COUNT
	.align		4
        /*0034*/ 	.byte	0x02, 0x4a
	.zero		1
	.zero		1


	//----- nvinfo : EIATTR_EXIT_INSTR_OFFSETS
	.align		4
        /*0038*/ 	.byte	0x04, 0x1c
        /*003a*/ 	.short	(.L_13 - .L_12)


	//   ....[0]....
.L_12:
        /*003c*/ 	.word	0x00000120


	//----- nvinfo : EIATTR_CBANK_PARAM_SIZE
	.align		4
.L_13:
        /*0040*/ 	.byte	0x03, 0x19
        /*0042*/ 	.short	0x000c


	//----- nvinfo : EIATTR_PARAM_CBANK
	.align		4
        /*0044*/ 	.byte	0x04, 0x0a
        /*0046*/ 	.short	(.L_15 - .L_14)
	.align		4
.L_14:
        /*0048*/ 	.word	index@(.nv.constant0._Z4spinPii)
        /*004c*/ 	.short	0x0380
        /*004e*/ 	.short	0x000c


	//----- nvinfo : EIATTR_SW_WAR
	.align		4
.L_15:
        /*0050*/ 	.byte	0x04, 0x36
        /*0052*/ 	.short	(.L_17 - .L_16)
.L_16:
        /*0054*/ 	.word	0x00000008
.L_17:


//--------------------- .nv.callgraph             --------------------------
	.section	.nv.callgraph,"",@"SHT_CUDA_CALLGRAPH"
	.align	4
	.sectionentsize	8
	.align		4
        /*0000*/ 	.word	0x00000000
	.align		4
        /*0004*/ 	.word	0xffffffff
	.align		4
        /*0008*/ 	.word	0x00000000
	.align		4
        /*000c*/ 	.word	0xfffffffe
	.align		4
        /*0010*/ 	.word	0x00000000
	.align		4
        /*0014*/ 	.word	0xfffffffd
	.align		4
        /*0018*/ 	.word	0x00000000
	.align		4
        /*001c*/ 	.word	0xfffffffc


//--------------------- .text._Z4spinPii          --------------------------
	.section	.text._Z4spinPii,"ax",@progbits
	.align	128
        .global         _Z4spinPii
        .type           _Z4spinPii,@function
        .size           _Z4spinPii,(.L_x_3 - _Z4spinPii)
        .other          _Z4spinPii,@"STO_CUDA_ENTRY STV_DEFAULT"
_Z4spinPii:
.text._Z4spinPii:
[----:B------:R-:W-:Y:S01]  /*0000*/  LDC R1, c[0x0][0x37c] ;  /* 0x0000df00ff017b82 */ /* 0x000fe20000000800 */
[----:B------:R-:W0:Y:S01]  /*0010*/  LDCU.64 UR4, c[0x0][0x358] ;  /* 0x00006b00ff0477ac */ /* 0x000e220008000a00 */
[----:B------:R-:W-:Y:S01]  /*0020*/  NOP ;  /* 0x0000000000007918 */ /* 0x000fe20000000000 */
[----:B------:R-:W-:Y:S01]  /*0030*/  CS2R R2, SR_GLOBALTIMERLO ;  /* 0x0000000000027805 */ /* 0x000fe20000015200 */
[----:B------:R-:W1:Y:S01]  /*0040*/  LDCU UR7, c[0x0][0x388] ;  /* 0x00007100ff0777ac */ /* 0x000e620008000800 */
[----:B------:R-:W-:Y:S01]  /*0050*/  IMAD.MOV.U32 R5, RZ, RZ, RZ ;  /* 0x000000ffff057224 */ /* 0x000fe200078e00ff */
[----:B-1----:R-:W-:-:S09]  /*0060*/  UISETP.NE.AND UP0, UPT, UR7, URZ, UPT ;  /* 0x000000ff0700728c */ /* 0x002fd2000bf05270 */
[----:B0-----:R-:W-:Y:S05]  /*0070*/  BRA.U !UP0, `(.L_x_0) ;  /* 0x0000000108207547 */ /* 0x001fea000b800000 */
[----:B------:R-:W-:-:S12]  /*0080*/  USHF.R.S32.HI UR6, URZ, 0x1f, UR7 ;  /* 0x0000001fff067899 */ /* 0x000fd80008011407 */
.L_x_1:
[----:B------:R-:W-:-:S06]  /*0090*/  CS2R R4, SR_GLOBALTIMERLO ;  /* 0x0000000000047805 */ /* 0x000fcc0000015200 */
[----:B------:R-:W-:-:S05]  /*00a0*/  IADD3 R0, P0, PT, -R2, R4, RZ ;  /* 0x0000000402007210 */ /* 0x000fca0007f1e1ff */
[----:B------:R-:W-:Y:S01]  /*00b0*/  IMAD.X R4, R5, 0x1, ~R3, P0 ;  /* 0x0000000105047824 */ /* 0x000fe200000e0e03 */
[----:B------:R-:W-:-:S04]  /*00c0*/  ISETP.GE.U32.AND P0, PT, R0, UR7, PT ;  /* 0x0000000700007c0c */ /* 0x000fc8000bf06070 */
[----:B------:R-:W-:-:S13]  /*00d0*/  ISETP.GE.U32.AND.EX P0, PT, R4, UR6, PT, P0 ;  /* 0x0000000604007c0c */ /* 0x000fda000bf06100 */
[----:B------:R-:W-:Y:S05]  /*00e0*/  @!P0 BRA `(.L_x_1) ;  /* 0xfffffffc00e88947 */ /* 0x000fea000383ffff */
[----:B------:R-:W-:-:S07]  /*00f0*/  IMAD.MOV.U32 R5, RZ, RZ, R0 ;  /* 0x000000ffff057224 */ /* 0x000fce00078e0000 */
.L_x_0:
[----:B------:R-:W0:Y:S02]  /*0100*/  LDC.64 R2, c[0x0][0x380] ;  /* 0x0000e000ff027b82 */ /* 0x000e240000000a00 */
[----:B0-----:R-:W-:Y:S01]  /*0110*/  STG.E desc[UR4][R2.64], R5 ;  /* 0x0000000502007986 */ /* 0x001fe2000c101904 */
[----:B------:R-:W-:Y:S05]  /*0120*/  EXIT ;  /* 0x000000000000794d */ /* 0x000fea0003800000 */
.L_x_2:
[----:B------:R-:W-:-:S00]  /*0130*/  BRA `(.L_x_2) ;  /* 0xfffffffc00fc7947 */ /* 0x000fc0000383ffff */
[----:B------:R-:W-:-:S00]  /*0140*/  NOP ;  /* 0x0000000000007918 */ /* 0x000fc00000000000 */
        /* <DEDUP_REMOVED lines=11> */
.L_x_3:


//--------------------- .nv.shared.reserved.0     --------------------------
	.section	.nv.shared.reserved.0,"aw",@nobits
	.weak		__nv_reservedSMEM_offset_0_alias
	.size		__nv_reservedSMEM_offset_0_alias, 0, 64
	.other		__nv_reservedSMEM_offset_0_alias,@"STO_CUDA_RESERVED_SHARED STV_DEFAULT"
__nv_reservedSMEM_offset_0_alias:
	.zero		0
	.zero		64


//--------------------- .nv.constant0._Z4spinPii  --------------------------
	.section	.nv.constant0._Z4spinPii,"a",@progbits
	.sectionflags	@""
	.align	4
.nv.constant0._Z4spinPii:
	.zero		908


//--------------------- SYMBOLS --------------------------

	.type		.nv.reservedSmem.offset0,@object
	.size		.nv.reservedSmem.offset0,0x4
